	.headerflags	@"EF_CUDA_TEXMODE_UNIFIED EF_CUDA_64BIT_ADDRESS EF_CUDA_ACCELERATORS EF_CUDA_SM90 EF_CUDA_VIRTUAL_SM(EF_CUDA_SM90)"
	.elftype	@"ET_EXEC"


//--------------------- .nv.info                  --------------------------
	.section	.nv.info,"",@"SHT_CUDA_INFO"
	.align	4


	//----- nvinfo : EIATTR_REGCOUNT
	.align		4
        /*0000*/ 	.byte	0x04, 0x2f
        /*0002*/ 	.short	(.L_1 - .L_0)
	.align		4
.L_0:
        /*0004*/ 	.word	index@(triton_poi_fused_add_mul_sigmoid_4)
        /*0008*/ 	.word	0x0000000c


	//----- nvinfo : EIATTR_MIN_STACK_SIZE
	.align		4
.L_1:
        /*000c*/ 	.byte	0x04, 0x12
        /*000e*/ 	.short	(.L_3 - .L_2)
	.align		4
.L_2:
        /*0010*/ 	.word	index@(triton_poi_fused_add_mul_sigmoid_4)
        /*0014*/ 	.word	0x00000000


	//----- nvinfo : EIATTR_FRAME_SIZE
	.align		4
.L_3:
        /*0018*/ 	.byte	0x04, 0x11
        /*001a*/ 	.short	(.L_5 - .L_4)
	.align		4
.L_4:
        /*001c*/ 	.word	index@(triton_poi_fused_add_mul_sigmoid_4)
        /*0020*/ 	.word	0x00000000


	//----- nvinfo : EIATTR_MIN_STACK_SIZE
	.align		4
.L_5:
        /*0024*/ 	.byte	0x04, 0x12
        /*0026*/ 	.short	(.L_7 - .L_6)
	.align		4
.L_6:
        /*0028*/ 	.word	index@(triton_poi_fused_add_mul_sigmoid_4)
        /*002c*/ 	.word	0x00000000
.L_7:


//--------------------- .nv.info.triton_poi_fused_add_mul_sigmoid_4 --------------------------
	.section	.nv.info.triton_poi_fused_add_mul_sigmoid_4,"",@"SHT_CUDA_INFO"
	.sectionflags	@""
	.align	4


	//----- nvinfo : EIATTR_CUDA_API_VERSION
	.align		4
        /*0000*/ 	.byte	0x04, 0x37
        /*0002*/ 	.short	(.L_9 - .L_8)
.L_8:
        /*0004*/ 	.word	0x0000007c


	//----- nvinfo : EIATTR_KPARAM_INFO
	.align		4
.L_9:
        /*0008*/ 	.byte	0x04, 0x17
        /*000a*/ 	.short	(.L_11 - .L_10)
.L_10:
        /*000c*/ 	.word	0x00000000
        /*0010*/ 	.short	0x0003
        /*0012*/ 	.short	0x0018
        /*0014*/ 	.byte	0x00, 0xf0, 0x11, 0x00


	//----- nvinfo : EIATTR_KPARAM_INFO
	.align		4
.L_11:
        /*0018*/ 	.byte	0x04, 0x17
        /*001a*/ 	.short	(.L_13 - .L_12)
.L_12:
        /*001c*/ 	.word	0x00000000
        /*0020*/ 	.short	0x0002
        /*0022*/ 	.short	0x0010
        /*0024*/ 	.byte	0x00, 0xf4, 0x21, 0x00


	//----- nvinfo : EIATTR_KPARAM_INFO
	.align		4
.L_13:
        /*0028*/ 	.byte	0x04, 0x17
        /*002a*/ 	.short	(.L_15 - .L_14)
.L_14:
        /*002c*/ 	.word	0x00000000
        /*0030*/ 	.short	0x0001
        /*0032*/ 	.short	0x0008
        /*0034*/ 	.byte	0x00, 0xf4, 0x21, 0x00


	//----- nvinfo : EIATTR_KPARAM_INFO
	.align		4
.L_15:
        /*0038*/ 	.byte	0x04, 0x17
        /*003a*/ 	.short	(.L_17 - .L_16)
.L_16:
        /*003c*/ 	.word	0x00000000
        /*0040*/ 	.short	0x0000
        /*0042*/ 	.short	0x0000
        /*0044*/ 	.byte	0x00, 0xf4, 0x21, 0x00


	//----- nvinfo : EIATTR_SPARSE_MMA_MASK
	.align		4
.L_17:
        /*0048*/ 	.byte	0x03, 0x50
        /*004a*/ 	.short	0x0000


	//----- nvinfo : EIATTR_MAXREG_COUNT
	.align		4
        /*004c*/ 	.byte	0x03, 0x1b
        /*004e*/ 	.short	0x00ff


	//----- nvinfo : EIATTR_EXIT_INSTR_OFFSETS
	.align		4
        /*0050*/ 	.byte	0x04, 0x1c
        /*0052*/ 	.short	(.L_19 - .L_18)


	//   ....[0]....
.L_18:
        /*0054*/ 	.word	0x00000230


	//   ....[1]....
        /*0058*/ 	.word	0x00000250


	//----- nvinfo : EIATTR_REQNTID
	.align		4
.L_19:
        /*005c*/ 	.byte	0x04, 0x10
        /*005e*/ 	.short	(.L_21 - .L_20)
.L_20:
        /*0060*/ 	.word	0x00000080
        /*0064*/ 	.word	0x00000001
        /*0068*/ 	.word	0x00000001


	//----- nvinfo : EIATTR_CBANK_PARAM_SIZE
	.align		4
.L_21:
        /*006c*/ 	.byte	0x03, 0x19
        /*006e*/ 	.short	0x001c


	//----- nvinfo : EIATTR_PARAM_CBANK
	.align		4
        /*0070*/ 	.byte	0x04, 0x0a
        /*0072*/ 	.short	(.L_23 - .L_22)
	.align		4
.L_22:
        /*0074*/ 	.word	index@(.nv.constant0.triton_poi_fused_add_mul_sigmoid_4)
        /*0078*/ 	.short	0x0210
        /*007a*/ 	.short	0x001c


	//----- nvinfo : EIATTR_SW_WAR
	.align		4
.L_23:
        /*007c*/ 	.byte	0x04, 0x36
        /*007e*/ 	.short	(.L_25 - .L_24)
.L_24:
        /*0080*/ 	.word	0x00000008
.L_25:


//--------------------- .nv.callgraph             --------------------------
	.section	.nv.callgraph,"",@"SHT_CUDA_CALLGRAPH"
	.align	4
	.sectionentsize	8
	.align		4
        /*0000*/ 	.word	0x00000000
	.align		4
        /*0004*/ 	.word	0xffffffff
	.align		4
        /*0008*/ 	.word	0x00000000
	.align		4
        /*000c*/ 	.word	0xfffffffe
	.align		4
        /*0010*/ 	.word	0x00000000
	.align		4
        /*0014*/ 	.word	0xfffffffd
	.align		4
        /*0018*/ 	.word	0x00000000
	.align		4
        /*001c*/ 	.word	0xfffffffc


//--------------------- .text.triton_poi_fused_add_mul_sigmoid_4 --------------------------
	.section	.text.triton_poi_fused_add_mul_sigmoid_4,"ax",@progbits
	.align	128
        .global         triton_poi_fused_add_mul_sigmoid_4
        .type           triton_poi_fused_add_mul_sigmoid_4,@function
        .size           triton_poi_fused_add_mul_sigmoid_4,(.L_x_1 - triton_poi_fused_add_mul_sigmoid_4)
        .other          triton_poi_fused_add_mul_sigmoid_4,@"STO_CUDA_ENTRY STV_DEFAULT"
triton_poi_fused_add_mul_sigmoid_4:
.text.triton_poi_fused_add_mul_sigmoid_4:
[----:B------:R-:W0:Y:S02]  /*0000*/  LDC R1, c[0x0][0x28] ;  /* 0x00000a00ff017b82 */ /* 0x000e240000000800 */
[----:B------:R-:W1:Y:S01]  /*0010*/  S2R R0, SR_TID.X ;  /* 0x0000000000007919 */ /* 0x000e620000002100 */
[----:B------:R-:W2:Y:S01]  /*0020*/  LDC.64 R4, c[0x0][0x218] ;  /* 0x00008600ff047b82 */ /* 0x000ea20000000a00 */
[----:B------:R-:W-:Y:S01]  /*0030*/  HFMA2.MMA R6, -RZ, RZ, 0, 0 ;  /* 0x00000000ff067435 */ /* 0x000fe200000001ff */
[----:B------:R-:W-:Y:S01]  /*0040*/  ULDC.64 UR4, c[0x0][0x208] ;  /* 0x0000820000047ab9 */ /* 0x000fe20000000a00 */
[----:B------:R-:W3:Y:S01]  /*0050*/  S2R R7, SR_CTAID.X ;  /* 0x0000000000077919 */ /* 0x000ee20000002500 */
[----:B-1----:R-:W-:Y:S02]  /*0060*/  LOP3.LUT R0, R0, 0x7f, RZ, 0xc0, !PT ;  /* 0x0000007f00007812 */ /* 0x002fe400078ec0ff */
[----:B---3--:R-:W-:Y:S02]  /*0070*/  SHF.R.S32.HI R2, RZ, 0x18, R7 ;  /* 0x00000018ff027819 */ /* 0x008fe40000011407 */
[----:B------:R-:W-:Y:S02]  /*0080*/  LEA R7, R7, R0, 0x7 ;  /* 0x0000000007077211 */ /* 0x000fe400078e38ff */
[----:B------:R-:W-:-:S02]  /*0090*/  SGXT R0, R2, 0x1 ;  /* 0x000000010200781a */ /* 0x000fc40000000200 */
[----:B------:R-:W-:Y:S02]  /*00a0*/  ISETP.GE.AND P0, PT, R7, 0x100, PT ;  /* 0x000001000700780c */ /* 0x000fe40003f06270 */
[----:B------:R-:W-:-:S04]  /*00b0*/  LEA.HI R0, R0, R7, RZ, 0x4 ;  /* 0x0000000700007211 */ /* 0x000fc800078f20ff */
[----:B------:R-:W-:-:S05]  /*00c0*/  SHF.R.S32.HI R3, RZ, 0x4, R0 ;  /* 0x00000004ff037819 */ /* 0x000fca0000011400 */
[----:B--2---:R-:W-:Y:S02]  /*00d0*/  IMAD.WIDE R4, R3, 0x4, R4 ;  /* 0x0000000403047825 */ /* 0x004fe400078e0204 */
[----:B------:R-:W1:Y:S03]  /*00e0*/  LDC.64 R2, c[0x0][0x210] ;  /* 0x00008400ff027b82 */ /* 0x000e660000000a00 */
[----:B------:R2:W3:Y:S01]  /*00f0*/  @!P0 LDG.E.EL R6, desc[UR4][R4.64] ;  /* 0x0000000404068981 */ /* 0x0004e2000c2e1900 */
[----:B------:R-:W-:-:S04]  /*0100*/  MOV R0, RZ ;  /* 0x000000ff00007202 */ /* 0x000fc80000000f00 */
[----:B--2---:R-:W2:Y:S01]  /*0110*/  LDC.64 R4, c[0x0][0x220] ;  /* 0x00008800ff047b82 */ /* 0x004ea20000000a00 */
[----:B-1----:R-:W-:-:S05]  /*0120*/  IMAD.WIDE R2, R7, 0x4, R2 ;  /* 0x0000000407027825 */ /* 0x002fca00078e0202 */
[----:B------:R1:W4:Y:S02]  /*0130*/  @!P0 LDG.E R0, desc[UR4][R2.64] ;  /* 0x0000000402008981 */ /* 0x000324000c1e1900 */
[----:B-1----:R-:W-:Y:S01]  /*0140*/  HFMA2.MMA R3, -RZ, RZ, 1.625, 0 ;  /* 0x3e800000ff037435 */ /* 0x002fe200000001ff */
[----:B---3--:R-:W-:-:S04]  /*0150*/  FADD R6, RZ, -R6 ;  /* 0x80000006ff067221 */ /* 0x008fc80000000000 */
[----:B------:R-:W-:-:S05]  /*0160*/  FMUL R6, R6, 1.4426950216293334961 ;  /* 0x3fb8aa3b06067820 */ /* 0x000fca0000400000 */
[----:B------:R-:W-:-:S13]  /*0170*/  FSETP.GEU.AND P1, PT, R6, -126, PT ;  /* 0xc2fc00000600780b */ /* 0x000fda0003f2e000 */
[----:B------:R-:W-:-:S04]  /*0180*/  @!P1 FMUL R6, R6, 0.5 ;  /* 0x3f00000006069820 */ /* 0x000fc80000400000 */
[----:B------:R-:W1:Y:S02]  /*0190*/  MUFU.EX2 R8, R6 ;  /* 0x0000000600087308 */ /* 0x000e640000000800 */
[----:B-1----:R-:W-:-:S04]  /*01a0*/  @!P1 FMUL R8, R8, R8 ;  /* 0x0000000808089220 */ /* 0x002fc80000400000 */
[----:B------:R-:W-:-:S05]  /*01b0*/  FADD R8, R8, 1 ;  /* 0x3f80000008087421 */ /* 0x000fca0000000000 */
[----:B------:R-:W-:-:S04]  /*01c0*/  FSETP.GT.AND P1, PT, R8, 8.50705917302346158658e+37, PT ;  /* 0x7e8000000800780b */ /* 0x000fc80003f24000 */
[----:B------:R-:W-:-:S09]  /*01d0*/  FSEL R3, R3, 1, P1 ;  /* 0x3f80000003037808 */ /* 0x000fd20000800000 */
[----:B------:R-:W-:-:S06]  /*01e0*/  @P1 FMUL R8, R8, 0.25 ;  /* 0x3e80000008081820 */ /* 0x000fcc0000400000 */
[----:B------:R-:W1:Y:S02]  /*01f0*/  MUFU.RCP R8, R8 ;  /* 0x0000000800087308 */ /* 0x000e640000001000 */
[----:B-1----:R-:W-:Y:S01]  /*0200*/  FMUL R9, R8, R3 ;  /* 0x0000000308097220 */ /* 0x002fe20000400000 */
[----:B--2---:R-:W-:-:S04]  /*0210*/  IMAD.WIDE R2, R7, 0x4, R4 ;  /* 0x0000000407027825 */ /* 0x004fc800078e0204 */
[----:B----4-:R-:W-:Y:S01]  /*0220*/  FFMA R9, R9, R0, R0 ;  /* 0x0000000009097223 */ /* 0x010fe20000000000 */
[----:B------:R-:W-:Y:S06]  /*0230*/  @P0 EXIT ;  /* 0x000000000000094d */ /* 0x000fec0003800000 */
[----:B------:R-:W-:Y:S01]  /*0240*/  STG.E desc[UR4][R2.64], R9 ;  /* 0x0000000902007986 */ /* 0x000fe2000c101904 */
[----:B------:R-:W-:Y:S05]  /*0250*/  EXIT ;  /* 0x000000000000794d */ /* 0x000fea0003800000 */
.L_x_0:
[----:B------:R-:W-:-:S00]  /*0260*/  BRA `(.L_x_0) ;  /* 0xfffffffc00fc7947 */ /* 0x000fc0000383ffff */
[----:B------:R-:W-:-:S00]  /*0270*/  NOP ;  /* 0x0000000000007918 */ /* 0x000fc00000000000 */
        /* <DEDUP_REMOVED lines=8> */
.L_x_1:


//--------------------- .nv.constant0.triton_poi_fused_add_mul_sigmoid_4 --------------------------
	.section	.nv.constant0.triton_poi_fused_add_mul_sigmoid_4,"a",@progbits
	.sectionflags	@""
	.align	4
.nv.constant0.triton_poi_fused_add_mul_sigmoid_4:
	.zero		556
